	.headerflags	@"EF_CUDA_TEXMODE_UNIFIED EF_CUDA_64BIT_ADDRESS EF_CUDA_SM86 EF_CUDA_VIRTUAL_SM(EF_CUDA_SM86)"
	.elftype	@"ET_EXEC"


//--------------------- .nv.info                  --------------------------
	.section	.nv.info,"",@"SHT_CUDA_INFO"
	.align	4


	//----- nvinfo : EIATTR_REGCOUNT
	.align		4
        /*0000*/ 	.byte	0x04, 0x2f
        /*0002*/ 	.short	(.L_2 - .L_1)
	.align		4
.L_1:
        /*0004*/ 	.word	index@(triton__0d1d2d3d4d5de6de)
        /*0008*/ 	.word	0x00000028


	//----- nvinfo : EIATTR_MAX_STACK_SIZE
	.align		4
.L_2:
        /*000c*/ 	.byte	0x04, 0x23
        /*000e*/ 	.short	(.L_4 - .L_3)
	.align		4
.L_3:
        /*0010*/ 	.word	index@(triton__0d1d2d3d4d5de6de)
        /*0014*/ 	.word	0x00000000


	//----- nvinfo : EIATTR_MIN_STACK_SIZE
	.align		4
.L_4:
        /*0018*/ 	.byte	0x04, 0x12
        /*001a*/ 	.short	(.L_6 - .L_5)
	.align		4
.L_5:
        /*001c*/ 	.word	index@(triton__0d1d2d3d4d5de6de)
        /*0020*/ 	.word	0x00000000


	//----- nvinfo : EIATTR_FRAME_SIZE
	.align		4
.L_6:
        /*0024*/ 	.byte	0x04, 0x11
        /*0026*/ 	.short	(.L_8 - .L_7)
	.align		4
.L_7:
        /*0028*/ 	.word	index@(triton__0d1d2d3d4d5de6de)
        /*002c*/ 	.word	0x00000000
.L_8:


//--------------------- .nv.info.triton__0d1d2d3d4d5de6de --------------------------
	.section	.nv.info.triton__0d1d2d3d4d5de6de,"",@"SHT_CUDA_INFO"
	.align	4


	//----- nvinfo : EIATTR_CUDA_API_VERSION
	.align		4
        /*0000*/ 	.byte	0x04, 0x37
        /*0002*/ 	.short	(.L_10 - .L_9)
.L_9:
        /*0004*/ 	.word	0x0000007b


	//----- nvinfo : EIATTR_SW2861232_WAR
	.align		4
.L_10:
        /*0008*/ 	.byte	0x01, 0x35
	.zero		2


	//----- nvinfo : EIATTR_PARAM_CBANK
	.align		4
        /*000c*/ 	.byte	0x04, 0x0a
        /*000e*/ 	.short	(.L_12 - .L_11)
	.align		4
.L_11:
        /*0010*/ 	.word	index@(.nv.constant0.triton__0d1d2d3d4d5de6de)
        /*0014*/ 	.short	0x0160
        /*0016*/ 	.short	0x0030


	//----- nvinfo : EIATTR_CBANK_PARAM_SIZE
	.align		4
.L_12:
        /*0018*/ 	.byte	0x03, 0x19
        /*001a*/ 	.short	0x0030


	//----- nvinfo : EIATTR_KPARAM_INFO
	.align		4
        /*001c*/ 	.byte	0x04, 0x17
        /*001e*/ 	.short	(.L_14 - .L_13)
.L_13:
        /*0020*/ 	.word	0x00000000
        /*0024*/ 	.short	0x0006
        /*0026*/ 	.short	0x002c
        /*0028*/ 	.byte	0x00, 0xf0, 0x11, 0x00


	//----- nvinfo : EIATTR_KPARAM_INFO
	.align		4
.L_14:
        /*002c*/ 	.byte	0x04, 0x17
        /*002e*/ 	.short	(.L_16 - .L_15)
.L_15:
        /*0030*/ 	.word	0x00000000
        /*0034*/ 	.short	0x0005
        /*0036*/ 	.short	0x0028
        /*0038*/ 	.byte	0x00, 0xf0, 0x11, 0x00


	//----- nvinfo : EIATTR_KPARAM_INFO
	.align		4
.L_16:
        /*003c*/ 	.byte	0x04, 0x17
        /*003e*/ 	.short	(.L_18 - .L_17)
.L_17:
        /*0040*/ 	.word	0x00000000
        /*0044*/ 	.short	0x0004
        /*0046*/ 	.short	0x0020
        /*0048*/ 	.byte	0x00, 0xf0, 0x21, 0x00


	//----- nvinfo : EIATTR_KPARAM_INFO
	.align		4
.L_18:
        /*004c*/ 	.byte	0x04, 0x17
        /*004e*/ 	.short	(.L_20 - .L_19)
.L_19:
        /*0050*/ 	.word	0x00000000
        /*0054*/ 	.short	0x0003
        /*0056*/ 	.short	0x0018
        /*0058*/ 	.byte	0x00, 0xf0, 0x21, 0x00


	//----- nvinfo : EIATTR_KPARAM_INFO
	.align		4
.L_20:
        /*005c*/ 	.byte	0x04, 0x17
        /*005e*/ 	.short	(.L_22 - .L_21)
.L_21:
        /*0060*/ 	.word	0x00000000
        /*0064*/ 	.short	0x0002
        /*0066*/ 	.short	0x0010
        /*0068*/ 	.byte	0x00, 0xf0, 0x21, 0x00


	//----- nvinfo : EIATTR_KPARAM_INFO
	.align		4
.L_22:
        /*006c*/ 	.byte	0x04, 0x17
        /*006e*/ 	.short	(.L_24 - .L_23)
.L_23:
        /*0070*/ 	.word	0x00000000
        /*0074*/ 	.short	0x0001
        /*0076*/ 	.short	0x0008
        /*0078*/ 	.byte	0x00, 0xf0, 0x21, 0x00


	//----- nvinfo : EIATTR_KPARAM_INFO
	.align		4
.L_24:
        /*007c*/ 	.byte	0x04, 0x17
        /*007e*/ 	.short	(.L_26 - .L_25)
.L_25:
        /*0080*/ 	.word	0x00000000
        /*0084*/ 	.short	0x0000
        /*0086*/ 	.short	0x0000
        /*0088*/ 	.byte	0x00, 0xf0, 0x21, 0x00


	//----- nvinfo : EIATTR_MAXREG_COUNT
	.align		4
.L_26:
        /*008c*/ 	.byte	0x03, 0x1b
        /*008e*/ 	.short	0x00ff


	//----- nvinfo : EIATTR_COOP_GROUP_MASK_REGIDS
	.align		4
        /*0090*/ 	.byte	0x04, 0x29
        /*0092*/ 	.short	(.L_28 - .L_27)


	//   ....[0]....
.L_27:
        /*0094*/ 	.word	0xffffffff


	//   ....[1]....
        /*0098*/ 	.word	0xffffffff


	//   ....[2]....
        /*009c*/ 	.word	0xffffffff


	//   ....[3]....
        /*00a0*/ 	.word	0xffffffff


	//   ....[4]....
        /*00a4*/ 	.word	0xffffffff


	//   ....[5]....
        /*00a8*/ 	.word	0xffffffff


	//   ....[6]....
        /*00ac*/ 	.word	0xffffffff


	//   ....[7]....
        /*00b0*/ 	.word	0xffffffff


	//   ....[8]....
        /*00b4*/ 	.word	0xffffffff


	//   ....[9]....
        /*00b8*/ 	.word	0xffffffff


	//   ....[10]....
        /*00bc*/ 	.word	0xffffffff


	//   ....[11]....
        /*00c0*/ 	.word	0xffffffff


	//   ....[12]....
        /*00c4*/ 	.word	0xffffffff


	//   ....[13]....
        /*00c8*/ 	.word	0xffffffff


	//   ....[14]....
        /*00cc*/ 	.word	0xffffffff


	//   ....[15]....
        /*00d0*/ 	.word	0xffffffff


	//----- nvinfo : EIATTR_COOP_GROUP_INSTR_OFFSETS
	.align		4
.L_28:
        /*00d4*/ 	.byte	0x04, 0x28
        /*00d6*/ 	.short	(.L_30 - .L_29)


	//   ....[0]....
.L_29:
        /*00d8*/ 	.word	0x00000570


	//   ....[1]....
        /*00dc*/ 	.word	0x00000590


	//   ....[2]....
        /*00e0*/ 	.word	0x000005b0


	//   ....[3]....
        /*00e4*/ 	.word	0x000005d0


	//   ....[4]....
        /*00e8*/ 	.word	0x000005f0


	//   ....[5]....
        /*00ec*/ 	.word	0x00000660


	//   ....[6]....
        /*00f0*/ 	.word	0x00000680


	//   ....[7]....
        /*00f4*/ 	.word	0x000006a0


	//   ....[8]....
        /*00f8*/ 	.word	0x00000f00


	//   ....[9]....
        /*00fc*/ 	.word	0x00000f20


	//   ....[10]....
        /*0100*/ 	.word	0x00000f40


	//   ....[11]....
        /*0104*/ 	.word	0x00000f60


	//   ....[12]....
        /*0108*/ 	.word	0x00000f80


	//   ....[13]....
        /*010c*/ 	.word	0x00000fe0


	//   ....[14]....
        /*0110*/ 	.word	0x00001000


	//   ....[15]....
        /*0114*/ 	.word	0x00001020


	//----- nvinfo : EIATTR_EXIT_INSTR_OFFSETS
	.align		4
.L_30:
        /*0118*/ 	.byte	0x04, 0x1c
        /*011a*/ 	.short	(.L_32 - .L_31)


	//   ....[0]....
.L_31:
        /*011c*/ 	.word	0x00001940


	//----- nvinfo : EIATTR_MAX_THREADS
	.align		4
.L_32:
        /*0120*/ 	.byte	0x04, 0x05
        /*0122*/ 	.short	(.L_34 - .L_33)
.L_33:
        /*0124*/ 	.word	0x00000100
        /*0128*/ 	.word	0x00000001
        /*012c*/ 	.word	0x00000001
.L_34:


//--------------------- .nv.rel.action            --------------------------
	.section	.nv.rel.action,"",@"SHT_CUDA_RELOCINFO"
	.align	8
	.sectionentsize	8
        /*0000*/ 	.byte	0x73, 0x00, 0x00, 0x00, 0x00, 0x00, 0x00, 0x00, 0x00, 0x00, 0x00, 0x11, 0x25, 0x00, 0x05, 0x36


//--------------------- .nv.constant0.triton__0d1d2d3d4d5de6de --------------------------
	.section	.nv.constant0.triton__0d1d2d3d4d5de6de,"a",@progbits
	.align	4
.nv.constant0.triton__0d1d2d3d4d5de6de:
	.zero		400


//--------------------- .text.triton__0d1d2d3d4d5de6de --------------------------
	.section	.text.triton__0d1d2d3d4d5de6de,"ax",@progbits
	.sectionflags	@"SHF_BARRIERS=1"
	.sectioninfo	@"SHI_REGISTERS=40"
	.align	128
        .global         triton__0d1d2d3d4d5de6de
        .type           triton__0d1d2d3d4d5de6de,@function
        .size           triton__0d1d2d3d4d5de6de,(.L_x_3 - triton__0d1d2d3d4d5de6de)
        .other          triton__0d1d2d3d4d5de6de,@"STO_CUDA_ENTRY STV_DEFAULT"
triton__0d1d2d3d4d5de6de:
.text.triton__0d1d2d3d4d5de6de:
[----:B------:R-:W-:-:S02]  /*0000*/  MOV R1, c[0x0][0x28] ;  /* 0x00000a0000017a02 */ /* 0x000fc40000000f00 */
[----:B------:R-:W0:Y:S01]  /*0010*/  S2R R12, SR_TID.X ;  /* 0x00000000000c7919 */ /* 0x000e220000002100 */
[----:B------:R-:W-:Y:S01]  /*0020*/  MOV R7, 0x2 ;  /* 0x0000000200077802 */ /* 0x000fe20000000f00 */
[----:B------:R-:W-:Y:S01]  /*0030*/  CS2R R8, SRZ ;  /* 0x0000000000087805 */ /* 0x000fe2000001ff00 */
[----:B------:R-:W-:Y:S01]  /*0040*/  CS2R R10, SRZ ;  /* 0x00000000000a7805 */ /* 0x000fe2000001ff00 */
[----:B------:R-:W1:Y:S01]  /*0050*/  S2R R0, SR_CTAID.X ;  /* 0x0000000000007919 */ /* 0x000e620000002500 */
[----:B------:R-:W-:Y:S01]  /*0060*/  ULDC.64 UR4, c[0x0][0x118] ;  /* 0x0000460000047ab9 */ /* 0x000fe20000000a00 */
[----:B0-----:R-:W-:-:S04]  /*0070*/  SHF.L.U32 R3, R12, 0x3, RZ ;  /* 0x000000030c037819 */ /* 0x001fc800000006ff */
[----:B------:R-:W-:-:S04]  /*0080*/  LOP3.LUT R3, R3, 0x7f8, RZ, 0xc0, !PT ;  /* 0x000007f803037812 */ /* 0x000fc800078ec0ff */
[----:B------:R-:W-:Y:S01]  /*0090*/  LOP3.LUT R5, R3, 0x800, RZ, 0xfc, !PT ;  /* 0x0000080003057812 */ /* 0x000fe200078efcff */
[----:B-1----:R-:W-:-:S03]  /*00a0*/  IMAD R6, R0, 0x900, R3 ;  /* 0x0000090000067824 */ /* 0x002fc600078e0203 */
[----:B------:R-:W-:Y:S01]  /*00b0*/  ISETP.GE.U32.AND P0, PT, R5, 0x900, PT ;  /* 0x000009000500780c */ /* 0x000fe20003f06070 */
[----:B------:R-:W-:-:S04]  /*00c0*/  IMAD R14, R0, 0x900, R5 ;  /* 0x00000900000e7824 */ /* 0x000fc800078e0205 */
[----:B------:R-:W-:-:S04]  /*00d0*/  IMAD.WIDE R14, R14, R7, c[0x0][0x160] ;  /* 0x000058000e0e7625 */ /* 0x000fc800078e0207 */
[----:B------:R-:W-:-:S04]  /*00e0*/  IMAD.WIDE R6, R6, R7, c[0x0][0x160] ;  /* 0x0000580006067625 */ /* 0x000fc800078e0207 */
[----:B------:R-:W2:Y:S04]  /*00f0*/  @!P0 LDG.E.EL.128 R8, [R14.64] ;  /* 0x000000040e088981 */ /* 0x000ea8000c2e1d00 */
[----:B------:R-:W3:Y:S01]  /*0100*/  LDG.E.EL.128 R4, [R6.64] ;  /* 0x0000000406047981 */ /* 0x000ee2000c2e1d00 */
[C---:B------:R-:W-:Y:S01]  /*0110*/  LOP3.LUT P1, RZ, R12.reuse, 0x1f, RZ, 0xc0, !PT ;  /* 0x0000001f0cff7812 */ /* 0x040fe2000782c0ff */
[----:B------:R-:W-:Y:S01]  /*0120*/  CS2R R26, SRZ ;  /* 0x00000000001a7805 */ /* 0x000fe2000001ff00 */
[----:B------:R-:W-:Y:S01]  /*0130*/  ISETP.GE.AND P2, PT, R12, 0x8, PT ;  /* 0x000000080c00780c */ /* 0x000fe20003f46270 */
[----:B------:R-:W-:Y:S01]  /*0140*/  CS2R R30, SRZ ;  /* 0x00000000001e7805 */ /* 0x000fe2000001ff00 */
[----:B------:R-:W-:Y:S01]  /*0150*/  CS2R R34, SRZ ;  /* 0x0000000000227805 */ /* 0x000fe2000001ff00 */
[----:B------:R-:W-:Y:S01]  /*0160*/  CS2R R24, SRZ ;  /* 0x0000000000187805 */ /* 0x000fe2000001ff00 */
[----:B------:R-:W-:Y:S01]  /*0170*/  UPLOP3.LUT UP0, UPT, UPT, UPT, UPT, 0x80, 0x0 ;  /* 0x000000000000789c */ /* 0x000fe20003f0f070 */
[----:B--2---:R-:W-:-:S02]  /*0180*/  SEL R17, R8, RZ, !P0 ;  /* 0x000000ff08117207 */ /* 0x004fc40004000000 */
[----:B------:R-:W-:Y:S02]  /*0190*/  SEL R18, R9, RZ, !P0 ;  /* 0x000000ff09127207 */ /* 0x000fe40004000000 */
[C---:B---3--:R-:W-:Y:S02]  /*01a0*/  PRMT R9, R4.reuse, 0x7632, R9 ;  /* 0x0000763204097816 */ /* 0x048fe40000000009 */
[----:B------:R-:W-:Y:S02]  /*01b0*/  SHF.L.U32 R16, R4, 0x10, RZ ;  /* 0x0000001004107819 */ /* 0x000fe400000006ff */
[C---:B------:R-:W-:Y:S02]  /*01c0*/  PRMT R4, R17.reuse, 0x7632, R4 ;  /* 0x0000763211047816 */ /* 0x040fe40000000004 */
[----:B------:R-:W-:Y:S02]  /*01d0*/  SHF.L.U32 R17, R17, 0x10, RZ ;  /* 0x0000001011117819 */ /* 0x000fe400000006ff */
[----:B------:R-:W-:-:S02]  /*01e0*/  SHF.L.U32 R15, R4, 0x10, RZ ;  /* 0x00000010040f7819 */ /* 0x000fc400000006ff */
[C---:B------:R-:W-:Y:S01]  /*01f0*/  PRMT R14, R18.reuse, 0x7632, R14 ;  /* 0x00007632120e7816 */ /* 0x040fe2000000000e */
[----:B------:R-:W-:Y:S01]  /*0200*/  IMAD.U32 R18, R18, 0x10000, RZ ;  /* 0x0001000012127824 */ /* 0x000fe200078e00ff */
[----:B------:R-:W-:Y:S01]  /*0210*/  FMUL R17, R17, R17 ;  /* 0x0000001111117220 */ /* 0x000fe20000400000 */
[----:B------:R-:W-:Y:S01]  /*0220*/  FMUL R15, R15, R15 ;  /* 0x0000000f0f0f7220 */ /* 0x000fe20000400000 */
[----:B------:R-:W-:Y:S01]  /*0230*/  SHF.L.U32 R9, R9, 0x10, RZ ;  /* 0x0000001009097819 */ /* 0x000fe200000006ff */
[----:B------:R-:W-:Y:S01]  /*0240*/  FMUL R18, R18, R18 ;  /* 0x0000001212127220 */ /* 0x000fe20000400000 */
[----:B------:R-:W-:Y:S02]  /*0250*/  SHF.L.U32 R14, R14, 0x10, RZ ;  /* 0x000000100e0e7819 */ /* 0x000fe400000006ff */
[----:B------:R-:W-:Y:S02]  /*0260*/  FSEL R20, R15, -RZ, !P0 ;  /* 0x800000ff0f147208 */ /* 0x000fe40004000000 */
[----:B------:R-:W-:Y:S01]  /*0270*/  SEL R10, R10, RZ, !P0 ;  /* 0x000000ff0a0a7207 */ /* 0x000fe20004000000 */
[----:B------:R-:W-:Y:S01]  /*0280*/  FMUL R14, R14, R14 ;  /* 0x0000000e0e0e7220 */ /* 0x000fe20000400000 */
[----:B------:R-:W-:Y:S01]  /*0290*/  FSEL R17, R17, -RZ, !P0 ;  /* 0x800000ff11117208 */ /* 0x000fe20004000000 */
[----:B------:R-:W-:Y:S01]  /*02a0*/  FFMA R20, R9, R9, R20 ;  /* 0x0000000909147223 */ /* 0x000fe20000000014 */
[----:B------:R-:W-:-:S02]  /*02b0*/  PRMT R9, R10, 0x7632, R9 ;  /* 0x000076320a097816 */ /* 0x000fc40000000009 */
[C---:B------:R-:W-:Y:S01]  /*02c0*/  PRMT R13, R5.reuse, 0x7632, R13 ;  /* 0x00007632050d7816 */ /* 0x040fe2000000000d */
[----:B------:R-:W-:Y:S01]  /*02d0*/  FFMA R17, R16, R16, R17 ;  /* 0x0000001010117223 */ /* 0x000fe20000000011 */
[----:B------:R-:W-:Y:S02]  /*02e0*/  SHF.L.U32 R10, R10, 0x10, RZ ;  /* 0x000000100a0a7819 */ /* 0x000fe400000006ff */
[----:B------:R-:W-:Y:S01]  /*02f0*/  SHF.L.U32 R8, R5, 0x10, RZ ;  /* 0x0000001005087819 */ /* 0x000fe200000006ff */
[----:B------:R-:W-:Y:S01]  /*0300*/  FADD R20, R17, R20 ;  /* 0x0000001411147221 */ /* 0x000fe20000000000 */
[----:B------:R-:W-:Y:S01]  /*0310*/  FSEL R15, R18, -RZ, !P0 ;  /* 0x800000ff120f7208 */ /* 0x000fe20004000000 */
[----:B------:R-:W-:Y:S01]  /*0320*/  FMUL R10, R10, R10 ;  /* 0x0000000a0a0a7220 */ /* 0x000fe20000400000 */
[----:B------:R-:W-:Y:S02]  /*0330*/  SEL R11, R11, RZ, !P0 ;  /* 0x000000ff0b0b7207 */ /* 0x000fe40004000000 */
[----:B------:R-:W-:Y:S01]  /*0340*/  SHF.L.U32 R13, R13, 0x10, RZ ;  /* 0x000000100d0d7819 */ /* 0x000fe200000006ff */
[----:B------:R-:W-:Y:S01]  /*0350*/  FFMA R15, R8, R8, R15 ;  /* 0x00000008080f7223 */ /* 0x000fe2000000000f */
[----:B------:R-:W-:-:S02]  /*0360*/  FSEL R14, R14, -RZ, !P0 ;  /* 0x800000ff0e0e7208 */ /* 0x000fc40004000000 */
[----:B------:R-:W-:Y:S01]  /*0370*/  SHF.L.U32 R9, R9, 0x10, RZ ;  /* 0x0000001009097819 */ /* 0x000fe200000006ff */
[----:B------:R-:W-:Y:S01]  /*0380*/  FADD R15, R15, R20 ;  /* 0x000000140f0f7221 */ /* 0x000fe20000000000 */
[----:B------:R-:W-:Y:S01]  /*0390*/  PRMT R8, R11, 0x7632, R8 ;  /* 0x000076320b087816 */ /* 0x000fe20000000008 */
[----:B------:R-:W-:Y:S01]  /*03a0*/  FFMA R14, R13, R13, R14 ;  /* 0x0000000d0d0e7223 */ /* 0x000fe2000000000e */
[----:B------:R-:W-:Y:S01]  /*03b0*/  SHF.L.U32 R11, R11, 0x10, RZ ;  /* 0x000000100b0b7819 */ /* 0x000fe200000006ff */
[----:B------:R-:W-:Y:S01]  /*03c0*/  FMUL R9, R9, R9 ;  /* 0x0000000909097220 */ /* 0x000fe20000400000 */
[----:B------:R-:W-:Y:S01]  /*03d0*/  PRMT R5, R6, 0x7632, R5 ;  /* 0x0000763206057816 */ /* 0x000fe20000000005 */
[----:B------:R-:W-:Y:S01]  /*03e0*/  FADD R14, R14, R15 ;  /* 0x0000000f0e0e7221 */ /* 0x000fe20000000000 */
[----:B------:R-:W-:Y:S01]  /*03f0*/  SHF.L.U32 R6, R6, 0x10, RZ ;  /* 0x0000001006067819 */ /* 0x000fe200000006ff */
[----:B------:R-:W-:Y:S01]  /*0400*/  FMUL R11, R11, R11 ;  /* 0x0000000b0b0b7220 */ /* 0x000fe20000400000 */
[----:B------:R-:W-:Y:S01]  /*0410*/  FSEL R13, R10, -RZ, !P0 ;  /* 0x800000ff0a0d7208 */ /* 0x000fe20004000000 */
[----:B------:R-:W-:Y:S01]  /*0420*/  IMAD.U32 R5, R5, 0x10000, RZ ;  /* 0x0001000005057824 */ /* 0x000fe200078e00ff */
[----:B------:R-:W-:-:S02]  /*0430*/  SHF.L.U32 R8, R8, 0x10, RZ ;  /* 0x0000001008087819 */ /* 0x000fc400000006ff */
[----:B------:R-:W-:Y:S01]  /*0440*/  FSEL R10, R9, -RZ, !P0 ;  /* 0x800000ff090a7208 */ /* 0x000fe20004000000 */
[----:B------:R-:W-:Y:S01]  /*0450*/  FFMA R13, R6, R6, R13 ;  /* 0x00000006060d7223 */ /* 0x000fe2000000000d */
[C---:B------:R-:W-:Y:S01]  /*0460*/  PRMT R4, R7.reuse, 0x7632, R4 ;  /* 0x0000763207047816 */ /* 0x040fe20000000004 */
[----:B------:R-:W-:Y:S01]  /*0470*/  FMUL R8, R8, R8 ;  /* 0x0000000808087220 */ /* 0x000fe20000400000 */
[----:B------:R-:W-:Y:S01]  /*0480*/  SHF.L.U32 R7, R7, 0x10, RZ ;  /* 0x0000001007077819 */ /* 0x000fe200000006ff */
[----:B------:R-:W-:Y:S01]  /*0490*/  FFMA R10, R5, R5, R10 ;  /* 0x00000005050a7223 */ /* 0x000fe2000000000a */
[----:B------:R-:W-:Y:S01]  /*04a0*/  FSEL R6, R11, -RZ, !P0 ;  /* 0x800000ff0b067208 */ /* 0x000fe20004000000 */
[----:B------:R-:W-:Y:S01]  /*04b0*/  FADD R13, R13, R14 ;  /* 0x0000000e0d0d7221 */ /* 0x000fe20000000000 */
[----:B------:R-:W-:Y:S02]  /*04c0*/  SHF.L.U32 R4, R4, 0x10, RZ ;  /* 0x0000001004047819 */ /* 0x000fe400000006ff */
[----:B------:R-:W-:Y:S01]  /*04d0*/  FSEL R5, R8, -RZ, !P0 ;  /* 0x800000ff08057208 */ /* 0x000fe20004000000 */
[----:B------:R-:W-:Y:S01]  /*04e0*/  FFMA R6, R7, R7, R6 ;  /* 0x0000000707067223 */ /* 0x000fe20000000006 */
[----:B------:R-:W-:Y:S01]  /*04f0*/  FADD R13, R10, R13 ;  /* 0x0000000d0a0d7221 */ /* 0x000fe20000000000 */
[----:B------:R-:W-:-:S02]  /*0500*/  SHF.R.U32.HI R10, RZ, 0x3, R12 ;  /* 0x00000003ff0a7819 */ /* 0x000fc4000001160c */
[----:B------:R-:W-:Y:S01]  /*0510*/  FFMA R5, R4, R4, R5 ;  /* 0x0000000404057223 */ /* 0x000fe20000000005 */
[----:B------:R-:W-:Y:S01]  /*0520*/  FADD R6, R6, R13 ;  /* 0x0000000d06067221 */ /* 0x000fe20000000000 */
[----:B------:R-:W-:Y:S02]  /*0530*/  LOP3.LUT R10, R10, 0x1c, RZ, 0xc0, !PT ;  /* 0x0000001c0a0a7812 */ /* 0x000fe400078ec0ff */
[----:B------:R-:W-:Y:S01]  /*0540*/  LOP3.LUT P0, RZ, R12, 0x7, RZ, 0xc0, !PT ;  /* 0x000000070cff7812 */ /* 0x000fe2000780c0ff */
[----:B------:R-:W-:-:S03]  /*0550*/  FADD R5, R5, R6 ;  /* 0x0000000605057221 */ /* 0x000fc60000000000 */
[----:B------:R-:W-:Y:S02]  /*0560*/  ISETP.LT.AND P0, PT, R12, 0x8, !P0 ;  /* 0x000000080c00780c */ /* 0x000fe40004701270 */
[----:B------:R-:W0:Y:S02]  /*0570*/  SHFL.BFLY PT, R4, R5, 0x10, 0x1f ;  /* 0x0e001f0005047f89 */ /* 0x000e2400000e0000 */
[----:B0-----:R-:W-:-:S05]  /*0580*/  FADD R4, R5, R4 ;  /* 0x0000000405047221 */ /* 0x001fca0000000000 */
[----:B------:R-:W0:Y:S02]  /*0590*/  SHFL.BFLY PT, R7, R4, 0x8, 0x1f ;  /* 0x0d001f0004077f89 */ /* 0x000e2400000e0000 */
[----:B0-----:R-:W-:-:S05]  /*05a0*/  FADD R7, R4, R7 ;  /* 0x0000000704077221 */ /* 0x001fca0000000000 */
[----:B------:R-:W0:Y:S02]  /*05b0*/  SHFL.BFLY PT, R6, R7, 0x4, 0x1f ;  /* 0x0c801f0007067f89 */ /* 0x000e2400000e0000 */
[----:B0-----:R-:W-:-:S05]  /*05c0*/  FADD R6, R7, R6 ;  /* 0x0000000607067221 */ /* 0x001fca0000000000 */
[----:B------:R-:W0:Y:S02]  /*05d0*/  SHFL.BFLY PT, R9, R6, 0x2, 0x1f ;  /* 0x0c401f0006097f89 */ /* 0x000e2400000e0000 */
[----:B0-----:R-:W-:-:S05]  /*05e0*/  FADD R9, R6, R9 ;  /* 0x0000000906097221 */ /* 0x001fca0000000000 */
[----:B------:R-:W0:Y:S02]  /*05f0*/  SHFL.BFLY PT, R8, R9, 0x1, 0x1f ;  /* 0x0c201f0009087f89 */ /* 0x000e2400000e0000 */
[----:B0-----:R-:W-:Y:S01]  /*0600*/  FADD R11, R9, R8 ;  /* 0x00000008090b7221 */ /* 0x001fe20000000000 */
[----:B------:R-:W-:Y:S02]  /*0610*/  MOV R9, 0x39e38e39 ;  /* 0x39e38e3900097802 */ /* 0x000fe40000000f00 */
[----:B------:R-:W-:Y:S02]  /*0620*/  MOV R8, RZ ;  /* 0x000000ff00087202 */ /* 0x000fe40000000f00 */
[----:B------:R-:W-:Y:S04]  /*0630*/  @!P1 STS [R10], R11 ;  /* 0x0000000b0a009388 */ /* 0x000fe80000000800 */
[----:B------:R-:W-:Y:S06]  /*0640*/  BAR.SYNC 0x0 ;  /* 0x0000000000007b1d */ /* 0x000fec0000000000 */
[----:B------:R-:W0:Y:S04]  /*0650*/  @!P2 LDS R2, [R12.X4] ;  /* 0x000000000c02a984 */ /* 0x000e280000004800 */
[----:B0-----:R-:W0:Y:S02]  /*0660*/  SHFL.BFLY PT, R5, R2, 0x4, 0x1f ;  /* 0x0c801f0002057f89 */ /* 0x001e2400000e0000 */
[----:B0-----:R-:W-:-:S05]  /*0670*/  FADD R5, R2, R5 ;  /* 0x0000000502057221 */ /* 0x001fca0000000000 */
[----:B------:R-:W0:Y:S02]  /*0680*/  SHFL.BFLY PT, R4, R5, 0x2, 0x1f ;  /* 0x0c401f0005047f89 */ /* 0x000e2400000e0000 */
[----:B0-----:R-:W-:-:S05]  /*0690*/  FADD R4, R5, R4 ;  /* 0x0000000405047221 */ /* 0x001fca0000000000 */
[----:B------:R-:W0:Y:S02]  /*06a0*/  SHFL.BFLY PT, R7, R4, 0x1, 0x1f ;  /* 0x0c201f0004077f89 */ /* 0x000e2400000e0000 */
[----:B0-----:R-:W-:-:S05]  /*06b0*/  FADD R7, R4, R7 ;  /* 0x0000000704077221 */ /* 0x001fca0000000000 */
[----:B------:R-:W-:Y:S04]  /*06c0*/  @P0 STS [R12.X4], R7 ;  /* 0x000000070c000388 */ /* 0x000fe80000004800 */
[----:B------:R-:W-:Y:S06]  /*06d0*/  BAR.SYNC 0x0 ;  /* 0x0000000000007b1d */ /* 0x000fec0000000000 */
[----:B------:R-:W0:Y:S02]  /*06e0*/  LDS R6, [RZ] ;  /* 0x00000000ff067984 */ /* 0x000e240000000800 */
[----:B0-----:R-:W-:-:S06]  /*06f0*/  FFMA R2, R6, R9, 9.9999997473787516356e-06 ;  /* 0x3727c5ac06027423 */ /* 0x001fcc0000000009 */
[----:B------:R-:W0:Y:S02]  /*0700*/  MUFU.RSQ R2, R2 ;  /* 0x0000000200027308 */ /* 0x000e240000001400 */
.L_x_0:
[----:B------:R-:W-:Y:S01]  /*0710*/  LOP3.LUT R32, R8, R3, RZ, 0xfc, !PT ;  /* 0x0000000308207212 */ /* 0x000fe200078efcff */
[----:B------:R-:W-:Y:S01]  /*0720*/  CS2R R4, SRZ ;  /* 0x0000000000047805 */ /* 0x000fe2000001ff00 */
[----:B------:R-:W-:Y:S01]  /*0730*/  IADD3 R9, P4, R3, R8, RZ ;  /* 0x0000000803097210 */ /* 0x000fe20007f9e0ff */
[----:B------:R-:W-:Y:S01]  /*0740*/  CS2R R6, SRZ ;  /* 0x0000000000067805 */ /* 0x000fe2000001ff00 */
[----:B------:R-:W-:Y:S01]  /*0750*/  ISETP.GE.U32.AND P3, PT, R32, 0x900, PT ;  /* 0x000009002000780c */ /* 0x000fe20003f66070 */
[----:B------:R-:W-:Y:S01]  /*0760*/  IMAD R28, R0, 0x900, R32 ;  /* 0x00000900001c7824 */ /* 0x000fe200078e0220 */
[----:B------:R-:W-:Y:S02]  /*0770*/  MOV R17, 0x2 ;  /* 0x0000000200117802 */ /* 0x000fe40000000f00 */
[----:B------:R-:W-:Y:S02]  /*0780*/  IADD3.X R10, RZ, RZ, RZ, P4, !PT ;  /* 0x000000ffff0a7210 */ /* 0x000fe400027fe4ff */
[----:B------:R-:W-:Y:S01]  /*0790*/  LEA R22, P4, R9, c[0x0][0x168], 0x2 ;  /* 0x00005a0009167a11 */ /* 0x000fe200078810ff */
[----:B------:R-:W-:Y:S01]  /*07a0*/  IMAD.WIDE R16, R28, R17, c[0x0][0x160] ;  /* 0x000058001c107625 */ /* 0x000fe200078e0211 */
[----:B------:R-:W-:-:S02]  /*07b0*/  LOP3.LUT R13, R8, 0x4, R3, 0xfe, !PT ;  /* 0x00000004080d7812 */ /* 0x000fc400078efe03 */
[----:B------:R-:W-:Y:S02]  /*07c0*/  LEA.HI.X R23, R9, c[0x0][0x16c], R10, 0x2, P4 ;  /* 0x00005b0009177a11 */ /* 0x000fe400020f140a */
[----:B------:R-:W-:Y:S01]  /*07d0*/  MOV R29, 0x4 ;  /* 0x00000004001d7802 */ /* 0x000fe20000000f00 */
[----:B------:R-:W-:Y:S01]  /*07e0*/  CS2R R8, SRZ ;  /* 0x0000000000087805 */ /* 0x000fe2000001ff00 */
[----:B------:R-:W-:Y:S01]  /*07f0*/  CS2R R10, SRZ ;  /* 0x00000000000a7805 */ /* 0x000fe2000001ff00 */
[----:B------:R-:W-:Y:S01]  /*0800*/  IMAD R36, R0, 0x900, R13 ;  /* 0x0000090000247824 */ /* 0x000fe200078e020d */
[----:B------:R1:W2:Y:S01]  /*0810*/  @!P3 LDG.E.EL.128 R4, [R16.64] ;  /* 0x000000041004b981 */ /* 0x0002a2000c2e1d00 */
[----:B------:R-:W-:Y:S01]  /*0820*/  CS2R R12, SRZ ;  /* 0x00000000000c7805 */ /* 0x000fe2000001ff00 */
[----:B------:R-:W-:Y:S01]  /*0830*/  CS2R R14, SRZ ;  /* 0x00000000000e7805 */ /* 0x000fe2000001ff00 */
[-C--:B------:R-:W-:Y:S01]  /*0840*/  IMAD.WIDE R36, R36, R29.reuse, c[0x0][0x170] ;  /* 0x00005c0024247625 */ /* 0x080fe200078e021d */
[----:B------:R3:W4:Y:S04]  /*0850*/  @!P3 LDG.E.EL.128 R8, [R22.64+0x10] ;  /* 0x000010041608b981 */ /* 0x000728000c2e1d00 */
[----:B------:R2:W5:Y:S01]  /*0860*/  @!P3 LDG.E.EL.128 R12, [R36.64] ;  /* 0x00000004240cb981 */ /* 0x000562000c2e1d00 */
[----:B------:R-:W-:Y:S01]  /*0870*/  CS2R R18, SRZ ;  /* 0x0000000000127805 */ /* 0x000fe2000001ff00 */
[----:B-1----:R-:W-:Y:S01]  /*0880*/  CS2R R16, SRZ ;  /* 0x0000000000107805 */ /* 0x002fe2000001ff00 */
[----:B------:R-:W-:Y:S01]  /*0890*/  IMAD.WIDE.U32 R32, R32, R29, c[0x0][0x168] ;  /* 0x00005a0020207625 */ /* 0x000fe200078e001d */
[----:B------:R-:W-:Y:S01]  /*08a0*/  CS2R R20, SRZ ;  /* 0x0000000000147805 */ /* 0x000fe2000001ff00 */
[----:B---3--:R-:W-:-:S02]  /*08b0*/  CS2R R22, SRZ ;  /* 0x0000000000167805 */ /* 0x008fc4000001ff00 */
[----:B------:R-:W-:Y:S01]  /*08c0*/  IMAD.WIDE R28, R28, R29, c[0x0][0x170] ;  /* 0x00005c001c1c7625 */ /* 0x000fe200078e021d */
[----:B------:R1:W3:Y:S04]  /*08d0*/  @!P3 LDG.E.EL.128 R16, [R32.64] ;  /* 0x000000042010b981 */ /* 0x0002e8000c2e1d00 */
[----:B------:R4:W3:Y:S01]  /*08e0*/  @!P3 LDG.E.EL.128 R20, [R28.64] ;  /* 0x000000041c14b981 */ /* 0x0008e2000c2e1d00 */
[----:B------:R-:W-:Y:S01]  /*08f0*/  PLOP3.LUT P4, PT, PT, PT, UP0, 0x80, 0x0 ;  /* 0x000000000000781c */ /* 0x000fe20003f8f008 */
[----:B------:R-:W-:Y:S01]  /*0900*/  UPLOP3.LUT UP0, UPT, UPT, UPT, UPT, 0x40, 0x0 ;  /* 0x000000000000789c */ /* 0x000fe20003f0e870 */
[----:B--2---:R-:W-:Y:S02]  /*0910*/  SEL R36, R7, RZ, !P3 ;  /* 0x000000ff07247207 */ /* 0x004fe40005800000 */
[----:B------:R-:W-:-:S02]  /*0920*/  SEL R6, R6, RZ, !P3 ;  /* 0x000000ff06067207 */ /* 0x000fc40005800000 */
[----:B----4-:R-:W-:Y:S01]  /*0930*/  SEL R28, R10, RZ, !P3 ;  /* 0x000000ff0a1c7207 */ /* 0x010fe20005800000 */
[C---:B------:R-:W-:Y:S01]  /*0940*/  IMAD.U32 R37, R36.reuse, 0x10000, RZ ;  /* 0x0001000024257824 */ /* 0x040fe200078e00ff */
[----:B------:R-:W-:Y:S02]  /*0950*/  PRMT R36, R36, 0x7632, R36 ;  /* 0x0000763224247816 */ /* 0x000fe40000000024 */
[----:B-----5:R-:W-:Y:S01]  /*0960*/  SEL R7, R14, RZ, !P3 ;  /* 0x000000ff0e077207 */ /* 0x020fe20005800000 */
[----:B0-----:R-:W-:Y:S01]  /*0970*/  FMUL R10, R37, R2 ;  /* 0x00000002250a7220 */ /* 0x001fe20000400000 */
[----:B------:R-:W-:Y:S01]  /*0980*/  FADD R14, R28, 1 ;  /* 0x3f8000001c0e7421 */ /* 0x000fe20000000000 */
[----:B------:R-:W-:Y:S02]  /*0990*/  SEL R8, R8, RZ, !P3 ;  /* 0x000000ff08087207 */ /* 0x000fe40005800000 */
[----:B------:R-:W-:Y:S01]  /*09a0*/  SEL R11, R11, RZ, !P3 ;  /* 0x000000ff0b0b7207 */ /* 0x000fe20005800000 */
[----:B------:R-:W-:Y:S01]  /*09b0*/  FFMA R7, R10, R14, R7 ;  /* 0x0000000e0a077223 */ /* 0x000fe20000000007 */
[----:B------:R-:W-:-:S02]  /*09c0*/  PRMT R10, R6, 0x7632, R10 ;  /* 0x00007632060a7816 */ /* 0x000fc4000000000a */
[----:B------:R-:W-:Y:S01]  /*09d0*/  SHF.L.U32 R29, R6, 0x10, RZ ;  /* 0x00000010061d7819 */ /* 0x000fe200000006ff */
[----:B------:R-:W-:Y:S01]  /*09e0*/  FADD R11, R11, 1 ;  /* 0x3f8000000b0b7421 */ /* 0x000fe20000000000 */
[----:B------:R-:W-:Y:S01]  /*09f0*/  SHF.L.U32 R37, R36, 0x10, RZ ;  /* 0x0000001024257819 */ /* 0x000fe200000006ff */
[----:B------:R-:W-:Y:S01]  /*0a00*/  FMUL R7, R7, R7 ;  /* 0x0000000707077220 */ /* 0x000fe20000400000 */
[----:B------:R-:W-:Y:S01]  /*0a10*/  SEL R9, R9, RZ, !P3 ;  /* 0x000000ff09097207 */ /* 0x000fe20005800000 */
[-C--:B------:R-:W-:Y:S01]  /*0a20*/  FMUL R29, R29, R2.reuse ;  /* 0x000000021d1d7220 */ /* 0x080fe20000400000 */
[----:B-1----:R-:W-:Y:S01]  /*0a30*/  SHF.L.U32 R33, R10, 0x10, RZ ;  /* 0x000000100a217819 */ /* 0x002fe200000006ff */
[----:B------:R-:W-:Y:S01]  /*0a40*/  FADD R10, R8, 1 ;  /* 0x3f800000080a7421 */ /* 0x000fe20000000000 */
[----:B------:R-:W-:Y:S01]  /*0a50*/  SEL R12, R12, RZ, !P3 ;  /* 0x000000ff0c0c7207 */ /* 0x000fe20005800000 */
[-C--:B------:R-:W-:Y:S01]  /*0a60*/  FMUL R6, R37, R2.reuse ;  /* 0x0000000225067220 */ /* 0x080fe20000400000 */
[----:B------:R-:W-:Y:S01]  /*0a70*/  SEL R15, R15, RZ, !P3 ;  /* 0x000000ff0f0f7207 */ /* 0x000fe20005800000 */
[----:B------:R-:W-:Y:S01]  /*0a80*/  FADD R9, R9, 1 ;  /* 0x3f80000009097421 */ /* 0x000fe20000000000 */
[----:B------:R-:W-:Y:S01]  /*0a90*/  SEL R13, R13, RZ, !P3 ;  /* 0x000000ff0d0d7207 */ /* 0x000fe20005800000 */
[----:B------:R-:W-:Y:S01]  /*0aa0*/  FMUL R8, R33, R2 ;  /* 0x0000000221087220 */ /* 0x000fe20000400000 */
[----:B------:R-:W-:Y:S01]  /*0ab0*/  FFMA R10, R29, R10, R12 ;  /* 0x0000000a1d0a7223 */ /* 0x000fe2000000000c */
[----:B------:R-:W-:Y:S01]  /*0ac0*/  FFMA R6, R6, R11, R15 ;  /* 0x0000000b06067223 */ /* 0x000fe2000000000f */
[----:B------:R-:W-:Y:S01]  /*0ad0*/  FSEL R12, R7, -RZ, !P3 ;  /* 0x800000ff070c7208 */ /* 0x000fe20005800000 */
[----:B------:R-:W-:Y:S01]  /*0ae0*/  FFMA R8, R8, R9, R13 ;  /* 0x0000000908087223 */ /* 0x000fe2000000000d */
[----:B------:R-:W-:Y:S01]  /*0af0*/  FMUL R10, R10, R10 ;  /* 0x0000000a0a0a7220 */ /* 0x000fe20000400000 */
[----:B------:R-:W-:Y:S01]  /*0b00*/  FMUL R6, R6, R6 ;  /* 0x0000000606067220 */ /* 0x000fe20000400000 */
[----:B------:R-:W-:Y:S01]  /*0b10*/  SEL R4, R4, RZ, !P3 ;  /* 0x000000ff04047207 */ /* 0x000fe20005800000 */
[----:B------:R-:W-:Y:S01]  /*0b20*/  FMUL R8, R8, R8 ;  /* 0x0000000808087220 */ /* 0x000fe20000400000 */
[----:B------:R-:W-:Y:S01]  /*0b30*/  SEL R5, R5, RZ, !P3 ;  /* 0x000000ff05057207 */ /* 0x000fe20005800000 */
[----:B------:R-:W-:Y:S01]  /*0b40*/  FADD R35, R12, R35 ;  /* 0x000000230c237221 */ /* 0x000fe20000000000 */
[----:B------:R-:W-:-:S02]  /*0b50*/  FSEL R7, R10, -RZ, !P3 ;  /* 0x800000ff0a077208 */ /* 0x000fc40005800000 */
[----:B------:R-:W-:Y:S02]  /*0b60*/  FSEL R6, R6, -RZ, !P3 ;  /* 0x800000ff06067208 */ /* 0x000fe40005800000 */
[----:B------:R-:W-:Y:S01]  /*0b70*/  FSEL R8, R8, -RZ, !P3 ;  /* 0x800000ff08087208 */ /* 0x000fe20005800000 */
[----:B------:R-:W-:Y:S01]  /*0b80*/  FADD R26, R7, R26 ;  /* 0x0000001a071a7221 */ /* 0x000fe20000000000 */
[----:B------:R-:W-:Y:S01]  /*0b90*/  PRMT R7, R5, 0x7632, R7 ;  /* 0x0000763205077816 */ /* 0x000fe20000000007 */
[----:B------:R-:W-:Y:S01]  /*0ba0*/  FADD R31, R6, R31 ;  /* 0x0000001f061f7221 */ /* 0x000fe20000000000 */
[----:B------:R-:W-:Y:S01]  /*0bb0*/  PRMT R6, R4, 0x7632, R6 ;  /* 0x0000763204067816 */ /* 0x000fe20000000006 */
[----:B------:R-:W-:Y:S01]  /*0bc0*/  FADD R25, R8, R25 ;  /* 0x0000001908197221 */ /* 0x000fe20000000000 */
[----:B---3--:R-:W-:Y:S02]  /*0bd0*/  SEL R11, R16, RZ, !P3 ;  /* 0x000000ff100b7207 */ /* 0x008fe40005800000 */
[----:B------:R-:W-:-:S02]  /*0be0*/  SEL R10, R17, RZ, !P3 ;  /* 0x000000ff110a7207 */ /* 0x000fc40005800000 */
[----:B------:R-:W-:Y:S01]  /*0bf0*/  SEL R8, R18, RZ, !P3 ;  /* 0x000000ff12087207 */ /* 0x000fe20005800000 */
[----:B------:R-:W-:Y:S01]  /*0c00*/  FADD R11, R11, 1 ;  /* 0x3f8000000b0b7421 */ /* 0x000fe20000000000 */
[----:B------:R-:W-:Y:S01]  /*0c10*/  SHF.L.U32 R5, R5, 0x10, RZ ;  /* 0x0000001005057819 */ /* 0x000fe200000006ff */
[----:B------:R-:W-:Y:S01]  /*0c20*/  FADD R10, R10, 1 ;  /* 0x3f8000000a0a7421 */ /* 0x000fe20000000000 */
[----:B------:R-:W-:Y:S01]  /*0c30*/  SHF.L.U32 R13, R4, 0x10, RZ ;  /* 0x00000010040d7819 */ /* 0x000fe200000006ff */
[----:B------:R-:W-:Y:S01]  /*0c40*/  FADD R8, R8, 1 ;  /* 0x3f80000008087421 */ /* 0x000fe20000000000 */
[----:B------:R-:W-:Y:S01]  /*0c50*/  SEL R9, R19, RZ, !P3 ;  /* 0x000000ff13097207 */ /* 0x000fe20005800000 */
[-C--:B------:R-:W-:Y:S01]  /*0c60*/  FMUL R5, R5, R2.reuse ;  /* 0x0000000205057220 */ /* 0x080fe20000400000 */
[----:B------:R-:W-:Y:S01]  /*0c70*/  SHF.L.U32 R17, R7, 0x10, RZ ;  /* 0x0000001007117819 */ /* 0x000fe200000006ff */
[-C--:B------:R-:W-:Y:S01]  /*0c80*/  FMUL R7, R13, R2.reuse ;  /* 0x000000020d077220 */ /* 0x080fe20000400000 */
[----:B------:R-:W-:Y:S01]  /*0c90*/  SHF.L.U32 R15, R6, 0x10, RZ ;  /* 0x00000010060f7819 */ /* 0x000fe200000006ff */
[----:B------:R-:W-:Y:S01]  /*0ca0*/  FADD R9, R9, 1 ;  /* 0x3f80000009097421 */ /* 0x000fe20000000000 */
[----:B------:R-:W-:Y:S01]  /*0cb0*/  SEL R20, R20, RZ, !P3 ;  /* 0x000000ff14147207 */ /* 0x000fe20005800000 */
[-C--:B------:R-:W-:Y:S01]  /*0cc0*/  FMUL R4, R17, R2.reuse ;  /* 0x0000000211047220 */ /* 0x080fe20000400000 */
[----:B------:R-:W-:Y:S01]  /*0cd0*/  SEL R22, R22, RZ, !P3 ;  /* 0x000000ff16167207 */ /* 0x000fe20005800000 */
[----:B------:R-:W-:Y:S01]  /*0ce0*/  FMUL R6, R15, R2 ;  /* 0x000000020f067220 */ /* 0x000fe20000400000 */
[----:B------:R-:W-:Y:S01]  /*0cf0*/  SEL R21, R21, RZ, !P3 ;  /* 0x000000ff15157207 */ /* 0x000fe20005800000 */
[----:B------:R-:W-:Y:S01]  /*0d00*/  FFMA R7, R7, R11, R20 ;  /* 0x0000000b07077223 */ /* 0x000fe20000000014 */
[----:B------:R-:W-:Y:S01]  /*0d10*/  SEL R23, R23, RZ, !P3 ;  /* 0x000000ff17177207 */ /* 0x000fe20005800000 */
[----:B------:R-:W-:-:S02]  /*0d20*/  FFMA R5, R5, R8, R22 ;  /* 0x0000000805057223 */ /* 0x000fc40000000016 */
[----:B------:R-:W-:Y:S01]  /*0d30*/  FFMA R6, R6, R10, R21 ;  /* 0x0000000a06067223 */ /* 0x000fe20000000015 */
[----:B------:R-:W-:Y:S01]  /*0d40*/  FMUL R7, R7, R7 ;  /* 0x0000000707077220 */ /* 0x000fe20000400000 */
[----:B------:R-:W-:Y:S01]  /*0d50*/  FFMA R4, R4, R9, R23 ;  /* 0x0000000904047223 */ /* 0x000fe20000000017 */
[----:B------:R-:W-:Y:S01]  /*0d60*/  FMUL R5, R5, R5 ;  /* 0x0000000505057220 */ /* 0x000fe20000400000 */
[----:B------:R-:W-:Y:S02]  /*0d70*/  FMUL R6, R6, R6 ;  /* 0x0000000606067220 */ /* 0x000fe40000400000 */
[----:B------:R-:W-:Y:S01]  /*0d80*/  FMUL R4, R4, R4 ;  /* 0x0000000404047220 */ /* 0x000fe20000400000 */
[----:B------:R-:W-:Y:S02]  /*0d90*/  FSEL R8, R7, -RZ, !P3 ;  /* 0x800000ff07087208 */ /* 0x000fe40005800000 */
[----:B------:R-:W-:Y:S02]  /*0da0*/  FSEL R9, R5, -RZ, !P3 ;  /* 0x800000ff05097208 */ /* 0x000fe40005800000 */
[----:B------:R-:W-:Y:S01]  /*0db0*/  FSEL R7, R4, -RZ, !P3 ;  /* 0x800000ff04077208 */ /* 0x000fe20005800000 */
[----:B------:R-:W-:Y:S01]  /*0dc0*/  FADD R27, R8, R27 ;  /* 0x0000001b081b7221 */ /* 0x000fe20000000000 */
[----:B------:R-:W-:Y:S01]  /*0dd0*/  FSEL R5, R6, -RZ, !P3 ;  /* 0x800000ff06057208 */ /* 0x000fe20005800000 */
[----:B------:R-:W-:Y:S01]  /*0de0*/  FADD R34, R9, R34 ;  /* 0x0000002209227221 */ /* 0x000fe20000000000 */
[----:B------:R-:W-:Y:S01]  /*0df0*/  IMAD.MOV.U32 R8, RZ, RZ, 0x800 ;  /* 0x00000800ff087424 */ /* 0x000fe200078e00ff */
[----:B------:R-:W-:-:S02]  /*0e00*/  FADD R24, R7, R24 ;  /* 0x0000001807187221 */ /* 0x000fc40000000000 */
[----:B------:R-:W-:Y:S01]  /*0e10*/  FADD R30, R5, R30 ;  /* 0x0000001e051e7221 */ /* 0x000fe20000000000 */
[----:B------:R-:W-:Y:S05]  /*0e20*/  @P4 BRA `(.L_x_0) ;  /* 0xfffff8e000004947 */ /* 0x000fea000383ffff */
[----:B------:R-:W-:Y:S01]  /*0e30*/  FADD R27, R27, R30 ;  /* 0x0000001e1b1b7221 */ /* 0x000fe20000000000 */
[----:B------:R-:W0:Y:S01]  /*0e40*/  S2R R10, SR_TID.X ;  /* 0x00000000000a7919 */ /* 0x000e220000002100 */
[----:B------:R-:W-:Y:S01]  /*0e50*/  MOV R18, RZ ;  /* 0x000000ff00127202 */ /* 0x000fe20000000f00 */
[----:B------:R-:W-:Y:S01]  /*0e60*/  UPLOP3.LUT UP0, UPT, UPT, UPT, UPT, 0x80, 0x0 ;  /* 0x000000000000789c */ /* 0x000fe20003f0f070 */
[----:B------:R-:W-:Y:S01]  /*0e70*/  FADD R27, R34, R27 ;  /* 0x0000001b221b7221 */ /* 0x000fe20000000000 */
[----:B------:R-:W-:Y:S06]  /*0e80*/  BAR.SYNC 0x0 ;  /* 0x0000000000007b1d */ /* 0x000fec0000000000 */
[----:B------:R-:W-:-:S04]  /*0e90*/  FADD R27, R24, R27 ;  /* 0x0000001b181b7221 */ /* 0x000fc80000000000 */
[----:B------:R-:W-:-:S04]  /*0ea0*/  FADD R26, R26, R27 ;  /* 0x0000001b1a1a7221 */ /* 0x000fc80000000000 */
[----:B------:R-:W-:-:S04]  /*0eb0*/  FADD R26, R25, R26 ;  /* 0x0000001a191a7221 */ /* 0x000fc80000000000 */
[----:B------:R-:W-:Y:S01]  /*0ec0*/  FADD R26, R35, R26 ;  /* 0x0000001a231a7221 */ /* 0x000fe20000000000 */
[----:B0-----:R-:W-:-:S03]  /*0ed0*/  SHF.R.U32.HI R11, RZ, 0x3, R10 ;  /* 0x00000003ff0b7819 */ /* 0x001fc6000001160a */
[----:B------:R-:W-:Y:S01]  /*0ee0*/  FADD R26, R31, R26 ;  /* 0x0000001a1f1a7221 */ /* 0x000fe20000000000 */
[----:B------:R-:W-:-:S04]  /*0ef0*/  LOP3.LUT R12, R11, 0x1c, RZ, 0xc0, !PT ;  /* 0x0000001c0b0c7812 */ /* 0x000fc800078ec0ff */
        /* <DEDUP_REMOVED lines=10> */
[----:B------:R-:W-:Y:S04]  /*0fa0*/  @!P1 STS [R12], R9 ;  /* 0x000000090c009388 */ /* 0x000fe80000000800 */
[----:B------:R-:W-:Y:S06]  /*0fb0*/  BAR.SYNC 0x0 ;  /* 0x0000000000007b1d */ /* 0x000fec0000000000 */
[----:B------:R-:W0:Y:S01]  /*0fc0*/  @!P2 LDS R8, [R10.X4] ;  /* 0x000000000a08a984 */ /* 0x000e220000004800 */
[----:B------:R-:W-:-:S03]  /*0fd0*/  MOV R9, 0x39e38e39 ;  /* 0x39e38e3900097802 */ /* 0x000fc60000000f00 */
        /* <DEDUP_REMOVED lines=9> */
[----:B0-----:R-:W-:-:S04]  /*1070*/  FFMA R6, R6, R9, 9.9999997473787516356e-06 ;  /* 0x3727c5ac06067423 */ /* 0x001fc80000000009 */
[----:B------:R0:W1:Y:S03]  /*1080*/  MUFU.RSQ R34, R6 ;  /* 0x0000000600227308 */ /* 0x0000660000001400 */
.L_x_1:
[----:B------:R-:W-:Y:S01]  /*1090*/  LOP3.LUT R28, R18, R3, RZ, 0xfc, !PT ;  /* 0x00000003121c7212 */ /* 0x000fe200078efcff */
[----:B0-----:R-:W-:Y:S01]  /*10a0*/  CS2R R4, SRZ ;  /* 0x0000000000047805 */ /* 0x001fe2000001ff00 */
[----:B------:R-:W-:Y:S01]  /*10b0*/  MOV R35, 0x2 ;  /* 0x0000000200237802 */ /* 0x000fe20000000f00 */
[----:B0-----:R-:W-:Y:S01]  /*10c0*/  CS2R R6, SRZ ;  /* 0x0000000000067805 */ /* 0x001fe2000001ff00 */
[----:B------:R-:W-:Y:S01]  /*10d0*/  ISETP.GE.U32.AND P1, PT, R28, 0x900, PT ;  /* 0x000009001c00780c */ /* 0x000fe20003f26070 */
[----:B------:R-:W-:Y:S01]  /*10e0*/  IMAD R36, R0, 0x900, R28 ;  /* 0x0000090000247824 */ /* 0x000fe200078e021c */
[----:B------:R-:W-:Y:S01]  /*10f0*/  MOV R29, 0x4 ;  /* 0x00000004001d7802 */ /* 0x000fe20000000f00 */
[----:B------:R-:W-:Y:S02]  /*1100*/  CS2R R8, SRZ ;  /* 0x0000000000087805 */ /* 0x000fe4000001ff00 */
[----:B------:R-:W-:Y:S01]  /*1110*/  IMAD.WIDE R16, R36, R35, c[0x0][0x160] ;  /* 0x0000580024107625 */ /* 0x000fe200078e0223 */
[----:B------:R-:W-:-:S03]  /*1120*/  CS2R R10, SRZ ;  /* 0x00000000000a7805 */ /* 0x000fc6000001ff00 */
[-C--:B------:R-:W-:Y:S01]  /*1130*/  IMAD.WIDE.U32 R20, R28, R29.reuse, c[0x0][0x168] ;  /* 0x00005a001c147625 */ /* 0x080fe200078e001d */
[----:B------:R-:W-:Y:S01]  /*1140*/  CS2R R12, SRZ ;  /* 0x00000000000c7805 */ /* 0x000fe2000001ff00 */
[----:B------:R-:W-:Y:S02]  /*1150*/  CS2R R14, SRZ ;  /* 0x00000000000e7805 */ /* 0x000fe4000001ff00 */
[----:B------:R0:W2:Y:S01]  /*1160*/  @!P1 LDG.E.EF.128 R4, [R16.64] ;  /* 0x0000000410049981 */ /* 0x0000a2000c0e1d00 */
[----:B------:R-:W-:-:S03]  /*1170*/  IMAD.WIDE R22, R36, R29, c[0x0][0x170] ;  /* 0x00005c0024167625 */ /* 0x000fc600078e021d */
[----:B------:R3:W4:Y:S04]  /*1180*/  @!P1 LDG.E.EL.128 R8, [R20.64] ;  /* 0x0000000414089981 */ /* 0x000728000c2e1d00 */
[----:B------:R5:W4:Y:S01]  /*1190*/  @!P1 LDG.E.EF.128 R12, [R22.64] ;  /* 0x00000004160c9981 */ /* 0x000b22000c0e1d00 */
[----:B------:R-:W-:Y:S01]  /*11a0*/  IADD3 R30, P0, R3, R18, RZ ;  /* 0x00000012031e7210 */ /* 0x000fe20007f1e0ff */
[----:B0-----:R-:W-:Y:S01]  /*11b0*/  CS2R R16, SRZ ;  /* 0x0000000000107805 */ /* 0x001fe2000001ff00 */
[----:B------:R-:W-:Y:S02]  /*11c0*/  LOP3.LUT R19, R18, 0x4, R3, 0xfe, !PT ;  /* 0x0000000412137812 */ /* 0x000fe400078efe03 */
[----:B------:R-:W-:Y:S02]  /*11d0*/  IADD3.X R27, RZ, RZ, RZ, P0, !PT ;  /* 0x000000ffff1b7210 */ /* 0x000fe400007fe4ff */
[----:B------:R-:W-:Y:S01]  /*11e0*/  SHF.L.U32 R32, R30, 0x2, RZ ;  /* 0x000000021e207819 */ /* 0x000fe200000006ff */
[----:B------:R-:W-:Y:S01]  /*11f0*/  IMAD R24, R0, 0x900, R19 ;  /* 0x0000090000187824 */ /* 0x000fe200078e0213 */
[----:B------:R-:W-:Y:S01]  /*1200*/  SHF.L.U64.HI R30, R30, 0x2, R27 ;  /* 0x000000021e1e7819 */ /* 0x000fe2000001021b */
[----:B---3--:R-:W-:Y:S01]  /*1210*/  CS2R R20, SRZ ;  /* 0x0000000000147805 */ /* 0x008fe2000001ff00 */
[----:B------:R-:W-:Y:S01]  /*1220*/  IADD3 R26, P0, R32, c[0x0][0x168], RZ ;  /* 0x00005a00201a7a10 */ /* 0x000fe20007f1e0ff */
[----:B-----5:R-:W-:Y:S01]  /*1230*/  CS2R R22, SRZ ;  /* 0x0000000000167805 */ /* 0x020fe2000001ff00 */
[----:B------:R-:W-:Y:S01]  /*1240*/  CS2R R18, SRZ ;  /* 0x0000000000127805 */ /* 0x000fe2000001ff00 */
[----:B------:R-:W-:Y:S01]  /*1250*/  IMAD.WIDE R24, R24, R29, c[0x0][0x170] ;  /* 0x00005c0018187625 */ /* 0x000fe200078e021d */
[----:B------:R-:W-:-:S02]  /*1260*/  IADD3.X R27, R30, c[0x0][0x16c], RZ, P0, !PT ;  /* 0x00005b001e1b7a10 */ /* 0x000fc400007fe4ff */
[----:B------:R-:W-:Y:S02]  /*1270*/  IADD3 R32, P0, R32, c[0x0][0x178], RZ ;  /* 0x00005e0020207a10 */ /* 0x000fe40007f1e0ff */
[----:B------:R0:W3:Y:S04]  /*1280*/  @!P1 LDG.E.EF.128 R16, [R24.64] ;  /* 0x0000000418109981 */ /* 0x0000e8000c0e1d00 */
[----:B------:R5:W3:Y:S01]  /*1290*/  @!P1 LDG.E.EL.128 R20, [R26.64+0x10] ;  /* 0x000010041a149981 */ /* 0x000ae2000c2e1d00 */
[----:B------:R-:W-:Y:S01]  /*12a0*/  IADD3.X R33, R30, c[0x0][0x17c], RZ, P0, !PT ;  /* 0x00005f001e217a10 */ /* 0x000fe200007fe4ff */
[----:B0-----:R-:W-:Y:S01]  /*12b0*/  CS2R R24, SRZ ;  /* 0x0000000000187805 */ /* 0x001fe2000001ff00 */
[----:B-----5:R-:W-:Y:S01]  /*12c0*/  CS2R R26, SRZ ;  /* 0x00000000001a7805 */ /* 0x020fe2000001ff00 */
[----:B------:R-:W-:-:S05]  /*12d0*/  CS2R R30, SRZ ;  /* 0x00000000001e7805 */ /* 0x000fca000001ff00 */
[----:B------:R0:W5:Y:S02]  /*12e0*/  @!P1 LDG.E.EL.128 R24, [R32.64+0x10] ;  /* 0x0000100420189981 */ /* 0x000164000c2e1d00 */
[----:B0-----:R-:W-:Y:S02]  /*12f0*/  IMAD.WIDE.U32 R32, R28, R29, c[0x0][0x178] ;  /* 0x00005e001c207625 */ /* 0x001fe400078e001d */
[----:B------:R-:W-:-:S06]  /*1300*/  CS2R R28, SRZ ;  /* 0x00000000001c7805 */ /* 0x000fcc000001ff00 */
[----:B------:R-:W5:Y:S01]  /*1310*/  @!P1 LDG.E.EL.128 R28, [R32.64] ;  /* 0x00000004201c9981 */ /* 0x000f62000c2e1d00 */
[----:B------:R-:W-:Y:S01]  /*1320*/  PLOP3.LUT P0, PT, PT, PT, UP0, 0x80, 0x0 ;  /* 0x000000000000781c */ /* 0x000fe20003f0f008 */
[----:B------:R-:W-:Y:S01]  /*1330*/  UPLOP3.LUT UP0, UPT, UPT, UPT, UPT, 0x40, 0x0 ;  /* 0x000000000000789c */ /* 0x000fe20003f0e870 */
[----:B--2---:R-:W-:Y:S02]  /*1340*/  SEL R4, R4, RZ, !P1 ;  /* 0x000000ff04047207 */ /* 0x004fe40004800000 */
[----:B----4-:R-:W-:Y:S02]  /*1350*/  SEL R8, R8, RZ, !P1 ;  /* 0x000000ff08087207 */ /* 0x010fe40004800000 */
[----:B------:R-:W-:Y:S02]  /*1360*/  SHF.L.U32 R37, R4, 0x10, RZ ;  /* 0x0000001004257819 */ /* 0x000fe400000006ff */
[----:B------:R-:W-:Y:S01]  /*1370*/  SEL R12, R12, RZ, !P1 ;  /* 0x000000ff0c0c7207 */ /* 0x000fe20004800000 */
[----:B------:R-:W-:-:S02]  /*1380*/  FADD R8, R8, 1 ;  /* 0x3f80000008087421 */ /* 0x000fc40000000000 */
[----:B------:R-:W-:-:S04]  /*1390*/  FMUL R37, R2, R37 ;  /* 0x0000002502257220 */ /* 0x000fc80000400000 */
[----:B------:R-:W-:Y:S01]  /*13a0*/  FFMA R37, R37, R8, R12 ;  /* 0x0000000825257223 */ /* 0x000fe2000000000c */
[----:B------:R-:W-:Y:S02]  /*13b0*/  SEL R8, R5, RZ, !P1 ;  /* 0x000000ff05087207 */ /* 0x000fe40004800000 */
[----:B------:R-:W-:-:S03]  /*13c0*/  SEL R10, R10, RZ, !P1 ;  /* 0x000000ff0a0a7207 */ /* 0x000fc60004800000 */
[----:B------:R-:W-:Y:S01]  /*13d0*/  IMAD.U32 R5, R8, 0x10000, RZ ;  /* 0x0001000008057824 */ /* 0x000fe200078e00ff */
[----:B------:R-:W-:Y:S01]  /*13e0*/  SEL R14, R14, RZ, !P1 ;  /* 0x000000ff0e0e7207 */ /* 0x000fe20004800000 */
[----:B------:R-:W-:Y:S02]  /*13f0*/  FADD R10, R10, 1 ;  /* 0x3f8000000a0a7421 */ /* 0x000fe40000000000 */
[----:B------:R-:W-:Y:S01]  /*1400*/  FMUL R5, R2, R5 ;  /* 0x0000000502057220 */ /* 0x000fe20000400000 */
[----:B------:R-:W-:Y:S02]  /*1410*/  PRMT R4, R4, 0x7632, R4 ;  /* 0x0000763204047816 */ /* 0x000fe40000000004 */
[----:B------:R-:W-:Y:S01]  /*1420*/  PRMT R8, R8, 0x7632, R8 ;  /* 0x0000763208087816 */ /* 0x000fe20000000008 */
[----:B------:R-:W-:Y:S01]  /*1430*/  FFMA R5, R5, R10, R14 ;  /* 0x0000000a05057223 */ /* 0x000fe2000000000e */
[----:B------:R-:W-:Y:S02]  /*1440*/  SEL R10, R9, RZ, !P1 ;  /* 0x000000ff090a7207 */ /* 0x000fe40004800000 */
[----:B------:R-:W-:-:S02]  /*1450*/  SHF.L.U32 R9, R4, 0x10, RZ ;  /* 0x0000001004097819 */ /* 0x000fc400000006ff */
[----:B------:R-:W-:Y:S02]  /*1460*/  SEL R12, R13, RZ, !P1 ;  /* 0x000000ff0d0c7207 */ /* 0x000fe40004800000 */
[----:B------:R-:W-:Y:S02]  /*1470*/  SEL R11, R11, RZ, !P1 ;  /* 0x000000ff0b0b7207 */ /* 0x000fe40004800000 */
[----:B------:R-:W-:Y:S01]  /*1480*/  SHF.L.U32 R13, R8, 0x10, RZ ;  /* 0x00000010080d7819 */ /* 0x000fe200000006ff */
[----:B------:R-:W-:Y:S01]  /*1490*/  FADD R4, R10, 1 ;  /* 0x3f8000000a047421 */ /* 0x000fe20000000000 */
[C---:B------:R-:W-:Y:S01]  /*14a0*/  FMUL R9, R2.reuse, R9 ;  /* 0x0000000902097220 */ /* 0x040fe20000400000 */
[----:B------:R-:W-:Y:S01]  /*14b0*/  SEL R15, R15, RZ, !P1 ;  /* 0x000000ff0f0f7207 */ /* 0x000fe20004800000 */
[----:B------:R-:W-:Y:S01]  /*14c0*/  FADD R11, R11, 1 ;  /* 0x3f8000000b0b7421 */ /* 0x000fe20000000000 */
[----:B------:R-:W-:Y:S01]  /*14d0*/  FMUL R8, R2, R13 ;  /* 0x0000000d02087220 */ /* 0x000fe20000400000 */
[----:B------:R-:W-:Y:S01]  /*14e0*/  SEL R6, R6, RZ, !P1 ;  /* 0x000000ff06067207 */ /* 0x000fe20004800000 */
[----:B------:R-:W-:Y:S01]  /*14f0*/  FFMA R9, R9, R4, R12 ;  /* 0x0000000409097223 */ /* 0x000fe2000000000c */
[----:B------:R-:W-:Y:S01]  /*1500*/  SEL R4, R7, RZ, !P1 ;  /* 0x000000ff07047207 */ /* 0x000fe20004800000 */
[----:B------:R-:W-:Y:S01]  /*1510*/  FFMA R7, R8, R11, R15 ;  /* 0x0000000b08077223 */ /* 0x000fe2000000000f */
[----:B------:R-:W-:-:S02]  /*1520*/  PRMT R8, R6, 0x7632, R8 ;  /* 0x0000763206087816 */ /* 0x000fc40000000008 */
[----:B---3--:R-:W-:Y:S02]  /*1530*/  SEL R20, R20, RZ, !P1 ;  /* 0x000000ff14147207 */ /* 0x008fe40004800000 */
[----:B------:R-:W-:Y:S02]  /*1540*/  SHF.L.U32 R13, R6, 0x10, RZ ;  /* 0x00000010060d7819 */ /* 0x000fe400000006ff */
[----:B------:R-:W-:Y:S02]  /*1550*/  SHF.L.U32 R15, R8, 0x10, RZ ;  /* 0x00000010080f7819 */ /* 0x000fe400000006ff */
[----:B------:R-:W-:Y:S02]  /*1560*/  SEL R21, R21, RZ, !P1 ;  /* 0x000000ff15157207 */ /* 0x000fe40004800000 */
[----:B------:R-:W-:Y:S01]  /*1570*/  PRMT R6, R4, 0x7632, R6 ;  /* 0x0000763204067816 */ /* 0x000fe20000000006 */
[----:B------:R-:W-:Y:S01]  /*1580*/  FMUL R8, R2, R13 ;  /* 0x0000000d02087220 */ /* 0x000fe20000400000 */
[----:B------:R-:W-:Y:S01]  /*1590*/  SEL R11, R16, RZ, !P1 ;  /* 0x000000ff100b7207 */ /* 0x000fe20004800000 */
[----:B------:R-:W-:Y:S01]  /*15a0*/  FMUL R10, R2, R15 ;  /* 0x0000000f020a7220 */ /* 0x000fe20000400000 */
[----:B------:R-:W-:Y:S01]  /*15b0*/  SEL R17, R17, RZ, !P1 ;  /* 0x000000ff11117207 */ /* 0x000fe20004800000 */
[----:B------:R-:W-:Y:S01]  /*15c0*/  FADD R20, R20, 1 ;  /* 0x3f80000014147421 */ /* 0x000fe20000000000 */
[----:B------:R-:W-:Y:S01]  /*15d0*/  SEL R23, R23, RZ, !P1 ;  /* 0x000000ff17177207 */ /* 0x000fe20004800000 */
[----:B------:R-:W-:Y:S01]  /*15e0*/  FADD R21, R21, 1 ;  /* 0x3f80000015157421 */ /* 0x000fe20000000000 */
[----:B------:R-:W-:Y:S01]  /*15f0*/  SHF.L.U32 R15, R6, 0x10, RZ ;  /* 0x00000010060f7819 */ /* 0x000fe200000006ff */
[----:B------:R-:W-:Y:S01]  /*1600*/  FFMA R11, R8, R20, R11 ;  /* 0x00000014080b7223 */ /* 0x000fe2000000000b */
[----:B-----5:R-:W-:Y:S01]  /*1610*/  SEL R25, R25, RZ, !P1 ;  /* 0x000000ff19197207 */ /* 0x020fe20004800000 */
[----:B------:R-:W-:Y:S01]  /*1620*/  FFMA R17, R10, R21, R17 ;  /* 0x000000150a117223 */ /* 0x000fe20000000011 */
[----:B------:R-:W-:Y:S01]  /*1630*/  SEL R22, R22, RZ, !P1 ;  /* 0x000000ff16167207 */ /* 0x000fe20004800000 */
[----:B------:R-:W-:Y:S01]  /*1640*/  FADD R23, R23, 1 ;  /* 0x3f80000017177421 */ /* 0x000fe20000000000 */
[----:B------:R-:W-:-:S02]  /*1650*/  SEL R19, R19, RZ, !P1 ;  /* 0x000000ff13137207 */ /* 0x000fc40004800000 */
[----:B------:R-:W-:Y:S01]  /*1660*/  SHF.L.U32 R13, R4, 0x10, RZ ;  /* 0x00000010040d7819 */ /* 0x000fe200000006ff */
[----:B------:R-:W-:Y:S01]  /*1670*/  FMUL R4, R2, R15 ;  /* 0x0000000f02047220 */ /* 0x000fe20000400000 */
[----:B-1----:R-:W-:Y:S01]  /*1680*/  FMUL R6, R34, R11 ;  /* 0x0000000b22067220 */ /* 0x002fe20000400000 */
[----:B------:R-:W-:Y:S01]  /*1690*/  SEL R18, R18, RZ, !P1 ;  /* 0x000000ff12127207 */ /* 0x000fe20004800000 */
[----:B------:R-:W-:Y:S01]  /*16a0*/  FADD R8, R25, 1 ;  /* 0x3f80000019087421 */ /* 0x000fe20000000000 */
[----:B------:R-:W-:Y:S01]  /*16b0*/  FMUL R11, R34, R17 ;  /* 0x00000011220b7220 */ /* 0x000fe20000400000 */
[----:B------:R-:W-:Y:S01]  /*16c0*/  SEL R27, R27, RZ, !P1 ;  /* 0x000000ff1b1b7207 */ /* 0x000fe20004800000 */
[----:B------:R-:W-:Y:S01]  /*16d0*/  FMUL R13, R2, R13 ;  /* 0x0000000d020d7220 */ /* 0x000fe20000400000 */
[----:B------:R-:W-:Y:S01]  /*16e0*/  FADD R22, R22, 1 ;  /* 0x3f80000016167421 */ /* 0x000fe20000000000 */
[----:B------:R-:W-:Y:S01]  /*16f0*/  FFMA R19, R4, R23, R19 ;  /* 0x0000001704137223 */ /* 0x000fe20000000013 */
[----:B------:R-:W-:Y:S01]  /*1700*/  SEL R26, R26, RZ, !P1 ;  /* 0x000000ff1a1a7207 */ /* 0x000fe20004800000 */
[----:B------:R-:W-:Y:S01]  /*1710*/  FMUL R11, R11, R8 ;  /* 0x000000080b0b7220 */ /* 0x000fe20000400000 */
[----:B------:R-:W-:Y:S01]  /*1720*/  SEL R24, R24, RZ, !P1 ;  /* 0x000000ff18187207 */ /* 0x000fe20004800000 */
[----:B------:R-:W-:Y:S01]  /*1730*/  FFMA R13, R13, R22, R18 ;  /* 0x000000160d0d7223 */ /* 0x000fe20000000012 */
[----:B------:R-:W-:Y:S01]  /*1740*/  SEL R28, R28, RZ, !P1 ;  /* 0x000000ff1c1c7207 */ /* 0x000fe20004800000 */
[----:B------:R-:W-:Y:S01]  /*1750*/  FADD R8, R27, 1 ;  /* 0x3f8000001b087421 */ /* 0x000fe20000000000 */
[----:B------:R-:W-:Y:S01]  /*1760*/  FMUL R19, R34, R19 ;  /* 0x0000001322137220 */ /* 0x000fe20000400000 */
[----:B------:R-:W-:-:S02]  /*1770*/  SEL R10, R29, RZ, !P1 ;  /* 0x000000ff1d0a7207 */ /* 0x000fc40004800000 */
[----:B------:R-:W-:Y:S02]  /*1780*/  SEL R12, R30, RZ, !P1 ;  /* 0x000000ff1e0c7207 */ /* 0x000fe40004800000 */
[----:B------:R-:W-:Y:S01]  /*1790*/  SEL R14, R31, RZ, !P1 ;  /* 0x000000ff1f0e7207 */ /* 0x000fe20004800000 */
[----:B------:R-:W-:Y:S01]  /*17a0*/  FADD R21, R26, 1 ;  /* 0x3f8000001a157421 */ /* 0x000fe20000000000 */
[----:B------:R-:W-:Y:S01]  /*17b0*/  FMUL R4, R34, R13 ;  /* 0x0000000d22047220 */ /* 0x000fe20000400000 */
[----:B------:R-:W-:Y:S01]  /*17c0*/  FMUL R19, R19, R8 ;  /* 0x0000000813137220 */ /* 0x000fe20000400000 */
[----:B------:R-:W-:Y:S01]  /*17d0*/  FADD R15, R24, 1 ;  /* 0x3f800000180f7421 */ /* 0x000fe20000000000 */
[----:B------:R-:W-:Y:S01]  /*17e0*/  FADD R8, R28, 1 ;  /* 0x3f8000001c087421 */ /* 0x000fe20000000000 */
[----:B------:R-:W-:Y:S01]  /*17f0*/  FADD R10, R10, 1 ;  /* 0x3f8000000a0a7421 */ /* 0x000fe20000000000 */
[----:B------:R-:W-:Y:S01]  /*1800*/  FADD R12, R12, 1 ;  /* 0x3f8000000c0c7421 */ /* 0x000fe20000000000 */
[----:B------:R-:W-:Y:S01]  /*1810*/  FADD R14, R14, 1 ;  /* 0x3f8000000e0e7421 */ /* 0x000fe20000000000 */
[C---:B------:R-:W-:Y:S01]  /*1820*/  FMUL R37, R34.reuse, R37 ;  /* 0x0000002522257220 */ /* 0x040fe20000400000 */
[C---:B------:R-:W-:Y:S01]  /*1830*/  FMUL R5, R34.reuse, R5 ;  /* 0x0000000522057220 */ /* 0x040fe20000400000 */
[C---:B------:R-:W-:Y:S01]  /*1840*/  FMUL R9, R34.reuse, R9 ;  /* 0x0000000922097220 */ /* 0x040fe20000400000 */
[----:B------:R-:W-:Y:S01]  /*1850*/  FMUL R7, R34, R7 ;  /* 0x0000000722077220 */ /* 0x000fe20000400000 */
[----:B------:R-:W-:Y:S01]  /*1860*/  FMUL R4, R4, R21 ;  /* 0x0000001504047220 */ /* 0x000fe20000400000 */
[----:B------:R-:W-:Y:S01]  /*1870*/  FMUL R6, R6, R15 ;  /* 0x0000000f06067220 */ /* 0x000fe20000400000 */
[----:B------:R-:W-:Y:S01]  /*1880*/  FMUL R8, R37, R8 ;  /* 0x0000000825087220 */ /* 0x000fe20000400000 */
[----:B------:R-:W-:Y:S01]  /*1890*/  FMUL R5, R5, R12 ;  /* 0x0000000c05057220 */ /* 0x000fe20000400000 */
[----:B------:R-:W-:Y:S01]  /*18a0*/  FMUL R9, R9, R10 ;  /* 0x0000000a09097220 */ /* 0x000fe20000400000 */
[----:B------:R-:W-:Y:S01]  /*18b0*/  FMUL R14, R7, R14 ;  /* 0x0000000e070e7220 */ /* 0x000fe20000400000 */
[----:B------:R-:W-:Y:S01]  /*18c0*/  F2FP.BF16.PACK_AB R7, R19, R4 ;  /* 0x000000041307723e */ /* 0x000fe200000010ff */
[----:B------:R-:W-:Y:S01]  /*18d0*/  IMAD.WIDE R36, R36, R35, c[0x0][0x180] ;  /* 0x0000600024247625 */ /* 0x000fe200078e0223 */
[----:B------:R-:W-:-:S02]  /*18e0*/  F2FP.BF16.PACK_AB R6, R11, R6 ;  /* 0x000000060b06723e */ /* 0x000fc400000010ff */
[----:B------:R-:W-:Y:S02]  /*18f0*/  F2FP.BF16.PACK_AB R4, R9, R8 ;  /* 0x000000080904723e */ /* 0x000fe400000010ff */
[----:B------:R-:W-:Y:S02]  /*1900*/  F2FP.BF16.PACK_AB R5, R14, R5 ;  /* 0x000000050e05723e */ /* 0x000fe400000010ff */
[----:B------:R-:W-:-:S03]  /*1910*/  MOV R18, 0x800 ;  /* 0x0000080000127802 */ /* 0x000fc60000000f00 */
[----:B------:R0:W-:Y:S01]  /*1920*/  @!P1 STG.E.128 [R36.64], R4 ;  /* 0x0000000424009986 */ /* 0x0001e2000c101d04 */
[----:B------:R-:W-:Y:S05]  /*1930*/  @P0 BRA `(.L_x_1) ;  /* 0xfffff75000000947 */ /* 0x000fea000383ffff */
[----:B------:R-:W-:Y:S05]  /*1940*/  EXIT ;  /* 0x000000000000794d */ /* 0x000fea0003800000 */
.L_x_2:
[----:B------:R-:W-:-:S00]  /*1950*/  BRA `(.L_x_2) ;  /* 0xfffffff000007947 */ /* 0x000fc0000383ffff */
[----:B------:R-:W-:-:S00]  /*1960*/  NOP ;  /* 0x0000000000007918 */ /* 0x000fc00000000000 */
        /* <DEDUP_REMOVED lines=9> */
.L_x_3:


//--------------------- .nv.global.init           --------------------------
	.section	.nv.global.init,"aw",@progbits
.nv.global.init:
	.type		_$_str,@object
	.size		_$_str,(.L_0 - _$_str)
_$_str:
        /*0000*/ 	.byte	0x5f, 0x5f, 0x43, 0x55, 0x44, 0x41, 0x5f, 0x46, 0x54, 0x5a, 0x00
.L_0:


//--------------------- .nv.shared.triton__0d1d2d3d4d5de6de --------------------------
	.section	.nv.shared.triton__0d1d2d3d4d5de6de,"aw",@nobits
	.align	16
